//
// Generated by NVIDIA NVVM Compiler
//
// Compiler Build ID: CL-36424714
// Cuda compilation tools, release 13.0, V13.0.88
// Based on NVVM 20.0.0
//

.version 9.0
.target sm_100
.address_size 64

	// .globl	_Z8checkMiniPiPb

.visible .entry _Z8checkMiniPiPb(
	.param .u32 _Z8checkMiniPiPb_param_0,
	.param .u64 .ptr .align 1 _Z8checkMiniPiPb_param_1,
	.param .u64 .ptr .align 1 _Z8checkMiniPiPb_param_2
)
{
	.reg .pred 	%p<3>;
	.reg .b16 	%rs<2>;
	.reg .b32 	%r<12>;
	.reg .b64 	%rd<11>;

	ld.param.u32 	%r3, [_Z8checkMiniPiPb_param_0];
	ld.param.u64 	%rd1, [_Z8checkMiniPiPb_param_1];
	ld.param.u64 	%rd2, [_Z8checkMiniPiPb_param_2];
	mov.u32 	%r4, %ctaid.x;
	mov.u32 	%r5, %ntid.x;
	mov.u32 	%r6, %tid.x;
	mad.lo.s32 	%r1, %r4, %r5, %r6;
	mul.lo.s32 	%r7, %r3, %r3;
	setp.ge.s32 	%p1, %r1, %r7;
	@%p1 bra 	$L__BB0_3;
	cvta.to.global.u64 	%rd3, %rd1;
	div.s32 	%r2, %r1, %r3;
	mul.wide.s32 	%rd4, %r2, 4;
	add.s64 	%rd5, %rd3, %rd4;
	ld.global.u32 	%r8, [%rd5];
	mul.lo.s32 	%r9, %r2, %r3;
	sub.s32 	%r10, %r1, %r9;
	mul.wide.s32 	%rd6, %r10, 4;
	add.s64 	%rd7, %rd3, %rd6;
	ld.global.u32 	%r11, [%rd7];
	setp.le.s32 	%p2, %r8, %r11;
	@%p2 bra 	$L__BB0_3;
	cvt.s64.s32 	%rd8, %r2;
	cvta.to.global.u64 	%rd9, %rd2;
	add.s64 	%rd10, %rd9, %rd8;
	mov.b16 	%rs1, 0;
	st.global.u8 	[%rd10], %rs1;
$L__BB0_3:
	ret;

}
	// .globl	_Z10findMinIdxiPbPi
.visible .entry _Z10findMinIdxiPbPi(
	.param .u32 _Z10findMinIdxiPbPi_param_0,
	.param .u64 .ptr .align 1 _Z10findMinIdxiPbPi_param_1,
	.param .u64 .ptr .align 1 _Z10findMinIdxiPbPi_param_2
)
{
	.reg .pred 	%p<3>;
	.reg .b16 	%rs<2>;
	.reg .b32 	%r<6>;
	.reg .b64 	%rd<7>;

	ld.param.u32 	%r2, [_Z10findMinIdxiPbPi_param_0];
	ld.param.u64 	%rd1, [_Z10findMinIdxiPbPi_param_1];
	ld.param.u64 	%rd2, [_Z10findMinIdxiPbPi_param_2];
	mov.u32 	%r3, %ctaid.x;
	mov.u32 	%r4, %ntid.x;
	mov.u32 	%r5, %tid.x;
	mad.lo.s32 	%r1, %r3, %r4, %r5;
	setp.ge.s32 	%p1, %r1, %r2;
	@%p1 bra 	$L__BB1_3;
	cvta.to.global.u64 	%rd3, %rd1;
	cvt.s64.s32 	%rd4, %r1;
	add.s64 	%rd5, %rd3, %rd4;
	ld.global.u8 	%rs1, [%rd5];
	setp.eq.s16 	%p2, %rs1, 0;
	@%p2 bra 	$L__BB1_3;
	cvta.to.global.u64 	%rd6, %rd2;
	st.global.u32 	[%rd6], %r1;
$L__BB1_3:
	ret;

}
	// .globl	_Z17compute_edge_distiPiP4nodeP4edge
.visible .entry _Z17compute_edge_distiPiP4nodeP4edge(
	.param .u32 _Z17compute_edge_distiPiP4nodeP4edge_param_0,
	.param .u64 .ptr .align 1 _Z17compute_edge_distiPiP4nodeP4edge_param_1,
	.param .u64 .ptr .align 1 _Z17compute_edge_distiPiP4nodeP4edge_param_2,
	.param .u64 .ptr .align 1 _Z17compute_edge_distiPiP4nodeP4edge_param_3
)
{
	.reg .pred 	%p<5>;
	.reg .b16 	%rs<3>;
	.reg .b32 	%r<16>;
	.reg .b64 	%rd<16>;

	ld.param.u32 	%r4, [_Z17compute_edge_distiPiP4nodeP4edge_param_0];
	ld.param.u64 	%rd4, [_Z17compute_edge_distiPiP4nodeP4edge_param_1];
	ld.param.u64 	%rd6, [_Z17compute_edge_distiPiP4nodeP4edge_param_2];
	ld.param.u64 	%rd5, [_Z17compute_edge_distiPiP4nodeP4edge_param_3];
	cvta.to.global.u64 	%rd1, %rd6;
	mov.u32 	%r5, %ctaid.x;
	mov.u32 	%r6, %ntid.x;
	mov.u32 	%r7, %tid.x;
	mad.lo.s32 	%r1, %r5, %r6, %r7;
	setp.ge.s32 	%p1, %r1, %r4;
	@%p1 bra 	$L__BB2_5;
	cvta.to.global.u64 	%rd7, %rd5;
	mul.wide.s32 	%rd8, %r1, 12;
	add.s64 	%rd2, %rd7, %rd8;
	ld.global.u32 	%r9, [%rd2];
	mul.wide.s32 	%rd9, %r9, 40;
	add.s64 	%rd10, %rd1, %rd9;
	add.s64 	%rd3, %rd10, 8;
	ld.global.u8 	%rs1, [%rd10+8];
	setp.eq.s16 	%p2, %rs1, 0;
	mov.b32 	%r15, 2147483647;
	@%p2 bra 	$L__BB2_4;
	ld.global.u32 	%r11, [%rd2+8];
	mul.wide.s32 	%rd11, %r11, 40;
	add.s64 	%rd12, %rd1, %rd11;
	ld.global.u8 	%rs2, [%rd12+8];
	setp.ne.s16 	%p3, %rs2, 0;
	@%p3 bra 	$L__BB2_4;
	ld.global.u32 	%r12, [%rd3+-8];
	ld.global.u32 	%r13, [%rd2+4];
	add.s32 	%r15, %r13, %r12;
$L__BB2_4:
	setp.gt.s32 	%p4, %r15, -1;
	selp.b32 	%r14, %r15, 2147483647, %p4;
	cvta.to.global.u64 	%rd13, %rd4;
	mul.wide.s32 	%rd14, %r1, 4;
	add.s64 	%rd15, %rd13, %rd14;
	st.global.u32 	[%rd15], %r14;
$L__BB2_5:
	ret;

}
	// .globl	_Z12update_costsiiPiP4nodeP4edgeS3_
.visible .entry _Z12update_costsiiPiP4nodeP4edgeS3_(
	.param .u32 _Z12update_costsiiPiP4nodeP4edgeS3__param_0,
	.param .u32 _Z12update_costsiiPiP4nodeP4edgeS3__param_1,
	.param .u64 .ptr .align 1 _Z12update_costsiiPiP4nodeP4edgeS3__param_2,
	.param .u64 .ptr .align 1 _Z12update_costsiiPiP4nodeP4edgeS3__param_3,
	.param .u64 .ptr .align 1 _Z12update_costsiiPiP4nodeP4edgeS3__param_4,
	.param .u64 .ptr .align 1 _Z12update_costsiiPiP4nodeP4edgeS3__param_5
)
{
	.reg .pred 	%p<5>;
	.reg .b16 	%rs<2>;
	.reg .b32 	%r<14>;
	.reg .b64 	%rd<22>;

	ld.param.u32 	%r4, [_Z12update_costsiiPiP4nodeP4edgeS3__param_0];
	ld.param.u32 	%r5, [_Z12update_costsiiPiP4nodeP4edgeS3__param_1];
	ld.param.u64 	%rd6, [_Z12update_costsiiPiP4nodeP4edgeS3__param_2];
	ld.param.u64 	%rd7, [_Z12update_costsiiPiP4nodeP4edgeS3__param_3];
	ld.param.u64 	%rd4, [_Z12update_costsiiPiP4nodeP4edgeS3__param_4];
	ld.param.u64 	%rd5, [_Z12update_costsiiPiP4nodeP4edgeS3__param_5];
	cvta.to.global.u64 	%rd1, %rd7;
	cvta.to.global.u64 	%rd8, %rd6;
	mov.u32 	%r6, %ctaid.x;
	mov.u32 	%r7, %ntid.x;
	mov.u32 	%r8, %tid.x;
	mad.lo.s32 	%r1, %r6, %r7, %r8;
	mul.wide.s32 	%rd9, %r4, 4;
	add.s64 	%rd10, %rd8, %rd9;
	ld.global.u32 	%r2, [%rd10];
	setp.ge.s32 	%p1, %r1, %r5;
	@%p1 bra 	$L__BB3_4;
	cvta.to.global.u64 	%rd18, %rd5;
	mul.wide.s32 	%rd19, %r1, 12;
	add.s64 	%rd20, %rd18, %rd19;
	add.s64 	%rd2, %rd20, 4;
	ld.global.u32 	%r11, [%rd20+4];
	add.s32 	%r3, %r11, %r2;
	setp.lt.s32 	%p3, %r3, 0;
	@%p3 bra 	$L__BB3_6;
	ld.global.u32 	%r12, [%rd2+4];
	mul.wide.s32 	%rd21, %r12, 40;
	add.s64 	%rd3, %rd1, %rd21;
	ld.global.u32 	%r13, [%rd3];
	setp.ge.s32 	%p4, %r3, %r13;
	@%p4 bra 	$L__BB3_6;
	st.global.u32 	[%rd3], %r3;
	bra.uni 	$L__BB3_6;
$L__BB3_4:
	setp.ne.s32 	%p2, %r1, %r5;
	@%p2 bra 	$L__BB3_6;
	cvta.to.global.u64 	%rd11, %rd4;
	mul.wide.s32 	%rd12, %r4, 12;
	add.s64 	%rd13, %rd11, %rd12;
	ld.global.u32 	%r9, [%rd13+8];
	mul.wide.s32 	%rd14, %r9, 40;
	add.s64 	%rd15, %rd1, %rd14;
	mov.b16 	%rs1, 1;
	st.global.u8 	[%rd15+8], %rs1;
	ld.global.u32 	%r10, [%rd13+8];
	mul.wide.s32 	%rd16, %r10, 40;
	add.s64 	%rd17, %rd1, %rd16;
	st.global.u32 	[%rd17], %r2;
$L__BB3_6:
	ret;

}
	// .globl	_Z17update_costs_initiiP4nodeP4edge
.visible .entry _Z17update_costs_initiiP4nodeP4edge(
	.param .u32 _Z17update_costs_initiiP4nodeP4edge_param_0,
	.param .u32 _Z17update_costs_initiiP4nodeP4edge_param_1,
	.param .u64 .ptr .align 1 _Z17update_costs_initiiP4nodeP4edge_param_2,
	.param .u64 .ptr .align 1 _Z17update_costs_initiiP4nodeP4edge_param_3
)
{
	.reg .pred 	%p<3>;
	.reg .b32 	%r<11>;
	.reg .b64 	%rd<9>;

	ld.param.u32 	%r4, [_Z17update_costs_initiiP4nodeP4edge_param_0];
	ld.param.u32 	%r3, [_Z17update_costs_initiiP4nodeP4edge_param_1];
	ld.param.u64 	%rd2, [_Z17update_costs_initiiP4nodeP4edge_param_2];
	ld.param.u64 	%rd3, [_Z17update_costs_initiiP4nodeP4edge_param_3];
	mov.u32 	%r5, %ctaid.x;
	mov.u32 	%r6, %ntid.x;
	mov.u32 	%r7, %tid.x;
	mad.lo.s32 	%r1, %r5, %r6, %r7;
	setp.ge.s32 	%p1, %r1, %r4;
	@%p1 bra 	$L__BB4_3;
	cvta.to.global.u64 	%rd4, %rd2;
	cvta.to.global.u64 	%rd5, %rd3;
	mul.wide.s32 	%rd6, %r1, 12;
	add.s64 	%rd7, %rd5, %rd6;
	ld.global.u32 	%r8, [%rd7+4];
	add.s32 	%r2, %r8, %r3;
	ld.global.u32 	%r9, [%rd7+8];
	mul.wide.s32 	%rd8, %r9, 40;
	add.s64 	%rd1, %rd4, %rd8;
	ld.global.u32 	%r10, [%rd1];
	setp.ge.s32 	%p2, %r2, %r10;
	@%p2 bra 	$L__BB4_3;
	st.global.u32 	[%rd1], %r2;
$L__BB4_3:
	ret;

}


// ===== COMPILED SASS (sm_100) =====

	.target	sm_100

	.elftype	@"ET_EXEC"


//--------------------- .note.nv.tkinfo           --------------------------
	.section	.note.nv.tkinfo,"",@"SHT_NOTE"
	.sectionflags	@"SHF_NOTE_NV_TKINFO"
	.tkinfo
        /*0018*/ 	.word	0x00000002
        /*0030*/ 	.string	""
        /*0030*/ 	.string	"ptxas"
        /*0030*/ 	.string	"Cuda compilation tools, release 13.0, V13.0.88"
        /*0030*/ 	.string	"Build cuda_13.0.r13.0/compiler.36424714_0"
        /*0030*/ 	.string	"-arch sm_100 -m 64 "



//--------------------- .note.nv.cuinfo           --------------------------
	.section	.note.nv.cuinfo,"",@"SHT_NOTE"
	.sectionflags	@"SHF_NOTE_NV_CUINFO"
        /*0018*/ 	.short	0x0002
        /*001a*/ 	.short	0x0064
        /*001c*/ 	.short	0x0082
	.zero		2


//--------------------- .nv.info                  --------------------------
	.section	.nv.info,"",@"SHT_CUDA_INFO"
	.align	4


	//----- nvinfo : EIATTR_REGCOUNT
	.align		4
        /*0000*/ 	.byte	0x04, 0x2f
        /*0002*/ 	.short	(.L_1 - .L_0)
	.align		4
.L_0:
        /*0004*/ 	.word	index@(_Z8checkMiniPiPb)
        /*0008*/ 	.word	0x0000000c


	//----- nvinfo : EIATTR_FRAME_SIZE
	.align		4
.L_1:
        /*000c*/ 	.byte	0x04, 0x11
        /*000e*/ 	.short	(.L_3 - .L_2)
	.align		4
.L_2:
        /*0010*/ 	.word	index@(_Z8checkMiniPiPb)
        /*0014*/ 	.word	0x00000000


	//----- nvinfo : EIATTR_REGCOUNT
	.align		4
.L_3:
        /*0018*/ 	.byte	0x04, 0x2f
        /*001a*/ 	.short	(.L_5 - .L_4)
	.align		4
.L_4:
        /*001c*/ 	.word	index@(_Z10findMinIdxiPbPi)
        /*0020*/ 	.word	0x00000008


	//----- nvinfo : EIATTR_FRAME_SIZE
	.align		4
.L_5:
        /*0024*/ 	.byte	0x04, 0x11
        /*0026*/ 	.short	(.L_7 - .L_6)
	.align		4
.L_6:
        /*0028*/ 	.word	index@(_Z10findMinIdxiPbPi)
        /*002c*/ 	.word	0x00000000


	//----- nvinfo : EIATTR_REGCOUNT
	.align		4
.L_7:
        /*0030*/ 	.byte	0x04, 0x2f
        /*0032*/ 	.short	(.L_9 - .L_8)
	.align		4
.L_8:
        /*0034*/ 	.word	index@(_Z17compute_edge_distiPiP4nodeP4edge)
        /*0038*/ 	.word	0x00000010


	//----- nvinfo : EIATTR_FRAME_SIZE
	.align		4
.L_9:
        /*003c*/ 	.byte	0x04, 0x11
        /*003e*/ 	.short	(.L_11 - .L_10)
	.align		4
.L_10:
        /*0040*/ 	.word	index@(_Z17compute_edge_distiPiP4nodeP4edge)
        /*0044*/ 	.word	0x00000000


	//----- nvinfo : EIATTR_REGCOUNT
	.align		4
.L_11:
        /*0048*/ 	.byte	0x04, 0x2f
        /*004a*/ 	.short	(.L_13 - .L_12)
	.align		4
.L_12:
        /*004c*/ 	.word	index@(_Z12update_costsiiPiP4nodeP4edgeS3_)
        /*0050*/ 	.word	0x0000000e


	//----- nvinfo : EIATTR_FRAME_SIZE
	.align		4
.L_13:
        /*0054*/ 	.byte	0x04, 0x11
        /*0056*/ 	.short	(.L_15 - .L_14)
	.align		4
.L_14:
        /*0058*/ 	.word	index@(_Z12update_costsiiPiP4nodeP4edgeS3_)
        /*005c*/ 	.word	0x00000000


	//----- nvinfo : EIATTR_REGCOUNT
	.align		4
.L_15:
        /*0060*/ 	.byte	0x04, 0x2f
        /*0062*/ 	.short	(.L_17 - .L_16)
	.align		4
.L_16:
        /*0064*/ 	.word	index@(_Z17update_costs_initiiP4nodeP4edge)
        /*0068*/ 	.word	0x0000000a


	//----- nvinfo : EIATTR_FRAME_SIZE
	.align		4
.L_17:
        /*006c*/ 	.byte	0x04, 0x11
        /*006e*/ 	.short	(.L_19 - .L_18)
	.align		4
.L_18:
        /*0070*/ 	.word	index@(_Z17update_costs_initiiP4nodeP4edge)
        /*0074*/ 	.word	0x00000000


	//----- nvinfo : EIATTR_MIN_STACK_SIZE
	.align		4
.L_19:
        /*0078*/ 	.byte	0x04, 0x12
        /*007a*/ 	.short	(.L_21 - .L_20)
	.align		4
.L_20:
        /*007c*/ 	.word	index@(_Z17update_costs_initiiP4nodeP4edge)
        /*0080*/ 	.word	0x00000000


	//----- nvinfo : EIATTR_MIN_STACK_SIZE
	.align		4
.L_21:
        /*0084*/ 	.byte	0x04, 0x12
        /*0086*/ 	.short	(.L_23 - .L_22)
	.align		4
.L_22:
        /*0088*/ 	.word	index@(_Z12update_costsiiPiP4nodeP4edgeS3_)
        /*008c*/ 	.word	0x00000000


	//----- nvinfo : EIATTR_MIN_STACK_SIZE
	.align		4
.L_23:
        /*0090*/ 	.byte	0x04, 0x12
        /*0092*/ 	.short	(.L_25 - .L_24)
	.align		4
.L_24:
        /*0094*/ 	.word	index@(_Z17compute_edge_distiPiP4nodeP4edge)
        /*0098*/ 	.word	0x00000000


	//----- nvinfo : EIATTR_MIN_STACK_SIZE
	.align		4
.L_25:
        /*009c*/ 	.byte	0x04, 0x12
        /*009e*/ 	.short	(.L_27 - .L_26)
	.align		4
.L_26:
        /*00a0*/ 	.word	index@(_Z10findMinIdxiPbPi)
        /*00a4*/ 	.word	0x00000000


	//----- nvinfo : EIATTR_MIN_STACK_SIZE
	.align		4
.L_27:
        /*00a8*/ 	.byte	0x04, 0x12
        /*00aa*/ 	.short	(.L_29 - .L_28)
	.align		4
.L_28:
        /*00ac*/ 	.word	index@(_Z8checkMiniPiPb)
        /*00b0*/ 	.word	0x00000000
.L_29:


//--------------------- .nv.compat                --------------------------
	.section	.nv.compat,"",@"SHT_CUDA_COMPAT_INFO"
	.align	4
        /*0000*/ 	.byte	0x02, 0x09, 0x00, 0x00, 0x02, 0x02, 0x01, 0x00, 0x02, 0x05, 0x05, 0x00, 0x03, 0x07, 0x01, 0x01
        /*0010*/ 	.byte	0x02, 0x03, 0x00, 0x00, 0x02, 0x06, 0x01, 0x00, 0x04, 0x0b, 0x08, 0x00, 0x09, 0x00, 0x00, 0x00
        /*0020*/ 	.byte	0x00, 0x00, 0x00, 0x00


//--------------------- .nv.info._Z17update_costs_initiiP4nodeP4edge --------------------------
	.section	.nv.info._Z17update_costs_initiiP4nodeP4edge,"",@"SHT_CUDA_INFO"
	.sectionflags	@""
	.align	4


	//----- nvinfo : EIATTR_CUDA_API_VERSION
	.align		4
        /*0000*/ 	.byte	0x04, 0x37
        /*0002*/ 	.short	(.L_31 - .L_30)
.L_30:
        /*0004*/ 	.word	0x00000082


	//----- nvinfo : EIATTR_KPARAM_INFO
	.align		4
.L_31:
        /*0008*/ 	.byte	0x04, 0x17
        /*000a*/ 	.short	(.L_33 - .L_32)
.L_32:
        /*000c*/ 	.word	0x00000000
        /*0010*/ 	.short	0x0003
        /*0012*/ 	.short	0x0010
        /*0014*/ 	.byte	0x00, 0xf5, 0x21, 0x00


	//----- nvinfo : EIATTR_KPARAM_INFO
	.align		4
.L_33:
        /*0018*/ 	.byte	0x04, 0x17
        /*001a*/ 	.short	(.L_35 - .L_34)
.L_34:
        /*001c*/ 	.word	0x00000000
        /*0020*/ 	.short	0x0002
        /*0022*/ 	.short	0x0008
        /*0024*/ 	.byte	0x00, 0xf5, 0x21, 0x00


	//----- nvinfo : EIATTR_KPARAM_INFO
	.align		4
.L_35:
        /*0028*/ 	.byte	0x04, 0x17
        /*002a*/ 	.short	(.L_37 - .L_36)
.L_36:
        /*002c*/ 	.word	0x00000000
        /*0030*/ 	.short	0x0001
        /*0032*/ 	.short	0x0004
        /*0034*/ 	.byte	0x00, 0xf0, 0x11, 0x00


	//----- nvinfo : EIATTR_KPARAM_INFO
	.align		4
.L_37:
        /*0038*/ 	.byte	0x04, 0x17
        /*003a*/ 	.short	(.L_39 - .L_38)
.L_38:
        /*003c*/ 	.word	0x00000000
        /*0040*/ 	.short	0x0000
        /*0042*/ 	.short	0x0000
        /*0044*/ 	.byte	0x00, 0xf0, 0x11, 0x00


	//----- nvinfo : EIATTR_SPARSE_MMA_MASK
	.align		4
.L_39:
        /*0048*/ 	.byte	0x03, 0x50
        /*004a*/ 	.short	0x0000


	//----- nvinfo : EIATTR_MAXREG_COUNT
	.align		4
        /*004c*/ 	.byte	0x03, 0x1b
        /*004e*/ 	.short	0x00ff


	//----- nvinfo : EIATTR_MERCURY_ISA_VERSION
	.align		4
        /*0050*/ 	.byte	0x03, 0x5f
        /*0052*/ 	.short	0x0101


	//----- nvinfo : EIATTR_VRC_CTA_INIT_COUNT
	.align		4
        /*0054*/ 	.byte	0x02, 0x4a
	.zero		1
	.zero		1


	//----- nvinfo : EIATTR_EXIT_INSTR_OFFSETS
	.align		4
        /*0058*/ 	.byte	0x04, 0x1c
        /*005a*/ 	.short	(.L_41 - .L_40)


	//   ....[0]....
.L_40:
        /*005c*/ 	.word	0x00000070


	//   ....[1]....
        /*0060*/ 	.word	0x00000130


	//   ....[2]....
        /*0064*/ 	.word	0x00000150


	//----- nvinfo : EIATTR_CBANK_PARAM_SIZE
	.align		4
.L_41:
        /*0068*/ 	.byte	0x03, 0x19
        /*006a*/ 	.short	0x0018


	//----- nvinfo : EIATTR_PARAM_CBANK
	.align		4
        /*006c*/ 	.byte	0x04, 0x0a
        /*006e*/ 	.short	(.L_43 - .L_42)
	.align		4
.L_42:
        /*0070*/ 	.word	index@(.nv.constant0._Z17update_costs_initiiP4nodeP4edge)
        /*0074*/ 	.short	0x0380
        /*0076*/ 	.short	0x0018


	//----- nvinfo : EIATTR_SW_WAR
	.align		4
.L_43:
        /*0078*/ 	.byte	0x04, 0x36
        /*007a*/ 	.short	(.L_45 - .L_44)
.L_44:
        /*007c*/ 	.word	0x00000008
.L_45:


//--------------------- .nv.info._Z12update_costsiiPiP4nodeP4edgeS3_ --------------------------
	.section	.nv.info._Z12update_costsiiPiP4nodeP4edgeS3_,"",@"SHT_CUDA_INFO"
	.sectionflags	@""
	.align	4


	//----- nvinfo : EIATTR_CUDA_API_VERSION
	.align		4
        /*0000*/ 	.byte	0x04, 0x37
        /*0002*/ 	.short	(.L_47 - .L_46)
.L_46:
        /*0004*/ 	.word	0x00000082


	//----- nvinfo : EIATTR_KPARAM_INFO
	.align		4
.L_47:
        /*0008*/ 	.byte	0x04, 0x17
        /*000a*/ 	.short	(.L_49 - .L_48)
.L_48:
        /*000c*/ 	.word	0x00000000
        /*0010*/ 	.short	0x0005
        /*0012*/ 	.short	0x0020
        /*0014*/ 	.byte	0x00, 0xf5, 0x21, 0x00


	//----- nvinfo : EIATTR_KPARAM_INFO
	.align		4
.L_49:
        /*0018*/ 	.byte	0x04, 0x17
        /*001a*/ 	.short	(.L_51 - .L_50)
.L_50:
        /*001c*/ 	.word	0x00000000
        /*0020*/ 	.short	0x0004
        /*0022*/ 	.short	0x0018
        /*0024*/ 	.byte	0x00, 0xf5, 0x21, 0x00


	//----- nvinfo : EIATTR_KPARAM_INFO
	.align		4
.L_51:
        /*0028*/ 	.byte	0x04, 0x17
        /*002a*/ 	.short	(.L_53 - .L_52)
.L_52:
        /*002c*/ 	.word	0x00000000
        /*0030*/ 	.short	0x0003
        /*0032*/ 	.short	0x0010
        /*0034*/ 	.byte	0x00, 0xf5, 0x21, 0x00


	//----- nvinfo : EIATTR_KPARAM_INFO
	.align		4
.L_53:
        /*0038*/ 	.byte	0x04, 0x17
        /*003a*/ 	.short	(.L_55 - .L_54)
.L_54:
        /*003c*/ 	.word	0x00000000
        /*0040*/ 	.short	0x0002
        /*0042*/ 	.short	0x0008
        /*0044*/ 	.byte	0x00, 0xf5, 0x21, 0x00


	//----- nvinfo : EIATTR_KPARAM_INFO
	.align		4
.L_55:
        /*0048*/ 	.byte	0x04, 0x17
        /*004a*/ 	.short	(.L_57 - .L_56)
.L_56:
        /*004c*/ 	.word	0x00000000
        /*0050*/ 	.short	0x0001
        /*0052*/ 	.short	0x0004
        /*0054*/ 	.byte	0x00, 0xf0, 0x11, 0x00


	//----- nvinfo : EIATTR_KPARAM_INFO
	.align		4
.L_57:
        /*0058*/ 	.byte	0x04, 0x17
        /*005a*/ 	.short	(.L_59 - .L_58)
.L_58:
        /*005c*/ 	.word	0x00000000
        /*0060*/ 	.short	0x0000
        /*0062*/ 	.short	0x0000
        /*0064*/ 	.byte	0x00, 0xf0, 0x11, 0x00


	//----- nvinfo : EIATTR_SPARSE_MMA_MASK
	.align		4
.L_59:
        /*0068*/ 	.byte	0x03, 0x50
        /*006a*/ 	.short	0x0000


	//----- nvinfo : EIATTR_MAXREG_COUNT
	.align		4
        /*006c*/ 	.byte	0x03, 0x1b
        /*006e*/ 	.short	0x00ff


	//----- nvinfo : EIATTR_MERCURY_ISA_VERSION
	.align		4
        /*0070*/ 	.byte	0x03, 0x5f
        /*0072*/ 	.short	0x0101


	//----- nvinfo : EIATTR_VRC_CTA_INIT_COUNT
	.align		4
        /*0074*/ 	.byte	0x02, 0x4a
	.zero		1
	.zero		1


	//----- nvinfo : EIATTR_EXIT_INSTR_OFFSETS
	.align		4
        /*0078*/ 	.byte	0x04, 0x1c
        /*007a*/ 	.short	(.L_61 - .L_60)


	//   ....[0]....
.L_60:
        /*007c*/ 	.word	0x00000110


	//   ....[1]....
        /*0080*/ 	.word	0x00000170


	//   ....[2]....
        /*0084*/ 	.word	0x00000190


	//   ....[3]....
        /*0088*/ 	.word	0x000001b0


	//   ....[4]....
        /*008c*/ 	.word	0x00000260


	//----- nvinfo : EIATTR_CRS_STACK_SIZE
	.align		4
.L_61:
        /*0090*/ 	.byte	0x04, 0x1e
        /*0092*/ 	.short	(.L_63 - .L_62)
.L_62:
        /*0094*/ 	.word	0x00000000


	//----- nvinfo : EIATTR_CBANK_PARAM_SIZE
	.align		4
.L_63:
        /*0098*/ 	.byte	0x03, 0x19
        /*009a*/ 	.short	0x0028


	//----- nvinfo : EIATTR_PARAM_CBANK
	.align		4
        /*009c*/ 	.byte	0x04, 0x0a
        /*009e*/ 	.short	(.L_65 - .L_64)
	.align		4
.L_64:
        /*00a0*/ 	.word	index@(.nv.constant0._Z12update_costsiiPiP4nodeP4edgeS3_)
        /*00a4*/ 	.short	0x0380
        /*00a6*/ 	.short	0x0028


	//----- nvinfo : EIATTR_SW_WAR
	.align		4
.L_65:
        /*00a8*/ 	.byte	0x04, 0x36
        /*00aa*/ 	.short	(.L_67 - .L_66)
.L_66:
        /*00ac*/ 	.word	0x00000008
.L_67:


//--------------------- .nv.info._Z17compute_edge_distiPiP4nodeP4edge --------------------------
	.section	.nv.info._Z17compute_edge_distiPiP4nodeP4edge,"",@"SHT_CUDA_INFO"
	.sectionflags	@""
	.align	4


	//----- nvinfo : EIATTR_CUDA_API_VERSION
	.align		4
        /*0000*/ 	.byte	0x04, 0x37
        /*0002*/ 	.short	(.L_69 - .L_68)
.L_68:
        /*0004*/ 	.word	0x00000082


	//----- nvinfo : EIATTR_KPARAM_INFO
	.align		4
.L_69:
        /*0008*/ 	.byte	0x04, 0x17
        /*000a*/ 	.short	(.L_71 - .L_70)
.L_70:
        /*000c*/ 	.word	0x00000000
        /*0010*/ 	.short	0x0003
        /*0012*/ 	.short	0x0018
        /*0014*/ 	.byte	0x00, 0xf5, 0x21, 0x00


	//----- nvinfo : EIATTR_KPARAM_INFO
	.align		4
.L_71:
        /*0018*/ 	.byte	0x04, 0x17
        /*001a*/ 	.short	(.L_73 - .L_72)
.L_72:
        /*001c*/ 	.word	0x00000000
        /*0020*/ 	.short	0x0002
        /*0022*/ 	.short	0x0010
        /*0024*/ 	.byte	0x00, 0xf5, 0x21, 0x00


	//----- nvinfo : EIATTR_KPARAM_INFO
	.align		4
.L_73:
        /*0028*/ 	.byte	0x04, 0x17
        /*002a*/ 	.short	(.L_75 - .L_74)
.L_74:
        /*002c*/ 	.word	0x00000000
        /*0030*/ 	.short	0x0001
        /*0032*/ 	.short	0x0008
        /*0034*/ 	.byte	0x00, 0xf5, 0x21, 0x00


	//----- nvinfo : EIATTR_KPARAM_INFO
	.align		4
.L_75:
        /*0038*/ 	.byte	0x04, 0x17
        /*003a*/ 	.short	(.L_77 - .L_76)
.L_76:
        /*003c*/ 	.word	0x00000000
        /*0040*/ 	.short	0x0000
        /*0042*/ 	.short	0x0000
        /*0044*/ 	.byte	0x00, 0xf0, 0x11, 0x00


	//----- nvinfo : EIATTR_SPARSE_MMA_MASK
	.align		4
.L_77:
        /*0048*/ 	.byte	0x03, 0x50
        /*004a*/ 	.short	0x0000


	//----- nvinfo : EIATTR_MAXREG_COUNT
	.align		4
        /*004c*/ 	.byte	0x03, 0x1b
        /*004e*/ 	.short	0x00ff


	//----- nvinfo : EIATTR_MERCURY_ISA_VERSION
	.align		4
        /*0050*/ 	.byte	0x03, 0x5f
        /*0052*/ 	.short	0x0101


	//----- nvinfo : EIATTR_VRC_CTA_INIT_COUNT
	.align		4
        /*0054*/ 	.byte	0x02, 0x4a
	.zero		1
	.zero		1


	//----- nvinfo : EIATTR_EXIT_INSTR_OFFSETS
	.align		4
        /*0058*/ 	.byte	0x04, 0x1c
        /*005a*/ 	.short	(.L_79 - .L_78)


	//   ....[0]....
.L_78:
        /*005c*/ 	.word	0x00000070


	//   ....[1]....
        /*0060*/ 	.word	0x00000210


	//----- nvinfo : EIATTR_CRS_STACK_SIZE
	.align		4
.L_79:
        /*0064*/ 	.byte	0x04, 0x1e
        /*0066*/ 	.short	(.L_81 - .L_80)
.L_80:
        /*0068*/ 	.word	0x00000000


	//----- nvinfo : EIATTR_CBANK_PARAM_SIZE
	.align		4
.L_81:
        /*006c*/ 	.byte	0x03, 0x19
        /*006e*/ 	.short	0x0020


	//----- nvinfo : EIATTR_PARAM_CBANK
	.align		4
        /*0070*/ 	.byte	0x04, 0x0a
        /*0072*/ 	.short	(.L_83 - .L_82)
	.align		4
.L_82:
        /*0074*/ 	.word	index@(.nv.constant0._Z17compute_edge_distiPiP4nodeP4edge)
        /*0078*/ 	.short	0x0380
        /*007a*/ 	.short	0x0020


	//----- nvinfo : EIATTR_SW_WAR
	.align		4
.L_83:
        /*007c*/ 	.byte	0x04, 0x36
        /*007e*/ 	.short	(.L_85 - .L_84)
.L_84:
        /*0080*/ 	.word	0x00000008
.L_85:


//--------------------- .nv.info._Z10findMinIdxiPbPi --------------------------
	.section	.nv.info._Z10findMinIdxiPbPi,"",@"SHT_CUDA_INFO"
	.sectionflags	@""
	.align	4


	//----- nvinfo : EIATTR_CUDA_API_VERSION
	.align		4
        /*0000*/ 	.byte	0x04, 0x37
        /*0002*/ 	.short	(.L_87 - .L_86)
.L_86:
        /*0004*/ 	.word	0x00000082


	//----- nvinfo : EIATTR_KPARAM_INFO
	.align		4
.L_87:
        /*0008*/ 	.byte	0x04, 0x17
        /*000a*/ 	.short	(.L_89 - .L_88)
.L_88:
        /*000c*/ 	.word	0x00000000
        /*0010*/ 	.short	0x0002
        /*0012*/ 	.short	0x0010
        /*0014*/ 	.byte	0x00, 0xf5, 0x21, 0x00


	//----- nvinfo : EIATTR_KPARAM_INFO
	.align		4
.L_89:
        /*0018*/ 	.byte	0x04, 0x17
        /*001a*/ 	.short	(.L_91 - .L_90)
.L_90:
        /*001c*/ 	.word	0x00000000
        /*0020*/ 	.short	0x0001
        /*0022*/ 	.short	0x0008
        /*0024*/ 	.byte	0x00, 0xf5, 0x21, 0x00


	//----- nvinfo : EIATTR_KPARAM_INFO
	.align		4
.L_91:
        /*0028*/ 	.byte	0x04, 0x17
        /*002a*/ 	.short	(.L_93 - .L_92)
.L_92:
        /*002c*/ 	.word	0x00000000
        /*0030*/ 	.short	0x0000
        /*0032*/ 	.short	0x0000
        /*0034*/ 	.byte	0x00, 0xf0, 0x11, 0x00


	//----- nvinfo : EIATTR_SPARSE_MMA_MASK
	.align		4
.L_93:
        /*0038*/ 	.byte	0x03, 0x50
        /*003a*/ 	.short	0x0000


	//----- nvinfo : EIATTR_MAXREG_COUNT
	.align		4
        /*003c*/ 	.byte	0x03, 0x1b
        /*003e*/ 	.short	0x00ff


	//----- nvinfo : EIATTR_MERCURY_ISA_VERSION
	.align		4
        /*0040*/ 	.byte	0x03, 0x5f
        /*0042*/ 	.short	0x0101


	//----- nvinfo : EIATTR_VRC_CTA_INIT_COUNT
	.align		4
        /*0044*/ 	.byte	0x02, 0x4a
	.zero		1
	.zero		1


	//----- nvinfo : EIATTR_EXIT_INSTR_OFFSETS
	.align		4
        /*0048*/ 	.byte	0x04, 0x1c
        /*004a*/ 	.short	(.L_95 - .L_94)


	//   ....[0]....
.L_94:
        /*004c*/ 	.word	0x00000070


	//   ....[1]....
        /*0050*/ 	.word	0x000000e0


	//   ....[2]....
        /*0054*/ 	.word	0x00000110


	//----- nvinfo : EIATTR_CBANK_PARAM_SIZE
	.align		4
.L_95:
        /*0058*/ 	.byte	0x03, 0x19
        /*005a*/ 	.short	0x0018


	//----- nvinfo : EIATTR_PARAM_CBANK
	.align		4
        /*005c*/ 	.byte	0x04, 0x0a
        /*005e*/ 	.short	(.L_97 - .L_96)
	.align		4
.L_96:
        /*0060*/ 	.word	index@(.nv.constant0._Z10findMinIdxiPbPi)
        /*0064*/ 	.short	0x0380
        /*0066*/ 	.short	0x0018


	//----- nvinfo : EIATTR_SW_WAR
	.align		4
.L_97:
        /*0068*/ 	.byte	0x04, 0x36
        /*006a*/ 	.short	(.L_99 - .L_98)
.L_98:
        /*006c*/ 	.word	0x00000008
.L_99:


//--------------------- .nv.info._Z8checkMiniPiPb --------------------------
	.section	.nv.info._Z8checkMiniPiPb,"",@"SHT_CUDA_INFO"
	.sectionflags	@""
	.align	4


	//----- nvinfo : EIATTR_CUDA_API_VERSION
	.align		4
        /*0000*/ 	.byte	0x04, 0x37
        /*0002*/ 	.short	(.L_101 - .L_100)
.L_100:
        /*0004*/ 	.word	0x00000082


	//----- nvinfo : EIATTR_KPARAM_INFO
	.align		4
.L_101:
        /*0008*/ 	.byte	0x04, 0x17
        /*000a*/ 	.short	(.L_103 - .L_102)
.L_102:
        /*000c*/ 	.word	0x00000000
        /*0010*/ 	.short	0x0002
        /*0012*/ 	.short	0x0010
        /*0014*/ 	.byte	0x00, 0xf5, 0x21, 0x00


	//----- nvinfo : EIATTR_KPARAM_INFO
	.align		4
.L_103:
        /*0018*/ 	.byte	0x04, 0x17
        /*001a*/ 	.short	(.L_105 - .L_104)
.L_104:
        /*001c*/ 	.word	0x00000000
        /*0020*/ 	.short	0x0001
        /*0022*/ 	.short	0x0008
        /*0024*/ 	.byte	0x00, 0xf5, 0x21, 0x00


	//----- nvinfo : EIATTR_KPARAM_INFO
	.align		4
.L_105:
        /*0028*/ 	.byte	0x04, 0x17
        /*002a*/ 	.short	(.L_107 - .L_106)
.L_106:
        /*002c*/ 	.word	0x00000000
        /*0030*/ 	.short	0x0000
        /*0032*/ 	.short	0x0000
        /*0034*/ 	.byte	0x00, 0xf0, 0x11, 0x00


	//----- nvinfo : EIATTR_SPARSE_MMA_MASK
	.align		4
.L_107:
        /*0038*/ 	.byte	0x03, 0x50
        /*003a*/ 	.short	0x0000


	//----- nvinfo : EIATTR_MAXREG_COUNT
	.align		4
        /*003c*/ 	.byte	0x03, 0x1b
        /*003e*/ 	.short	0x00ff


	//----- nvinfo : EIATTR_MERCURY_ISA_VERSION
	.align		4
        /*0040*/ 	.byte	0x03, 0x5f
        /*0042*/ 	.short	0x0101


	//----- nvinfo : EIATTR_VRC_CTA_INIT_COUNT
	.align		4
        /*0044*/ 	.byte	0x02, 0x4a
	.zero		1
	.zero		1


	//----- nvinfo : EIATTR_EXIT_INSTR_OFFSETS
	.align		4
        /*0048*/ 	.byte	0x04, 0x1c
        /*004a*/ 	.short	(.L_109 - .L_108)


	//   ....[0]....
.L_108:
        /*004c*/ 	.word	0x00000080


	//   ....[1]....
        /*0050*/ 	.word	0x000002a0


	//   ....[2]....
        /*0054*/ 	.word	0x000002f0


	//----- nvinfo : EIATTR_CBANK_PARAM_SIZE
	.align		4
.L_109:
        /*0058*/ 	.byte	0x03, 0x19
        /*005a*/ 	.short	0x0018


	//----- nvinfo : EIATTR_PARAM_CBANK
	.align		4
        /*005c*/ 	.byte	0x04, 0x0a
        /*005e*/ 	.short	(.L_111 - .L_110)
	.align		4
.L_110:
        /*0060*/ 	.word	index@(.nv.constant0._Z8checkMiniPiPb)
        /*0064*/ 	.short	0x0380
        /*0066*/ 	.short	0x0018


	//----- nvinfo : EIATTR_SW_WAR
	.align		4
.L_111:
        /*0068*/ 	.byte	0x04, 0x36
        /*006a*/ 	.short	(.L_113 - .L_112)
.L_112:
        /*006c*/ 	.word	0x00000008
.L_113:


//--------------------- .nv.callgraph             --------------------------
	.section	.nv.callgraph,"",@"SHT_CUDA_CALLGRAPH"
	.align	4
	.sectionentsize	8
	.align		4
        /*0000*/ 	.word	0x00000000
	.align		4
        /*0004*/ 	.word	0xffffffff
	.align		4
        /*0008*/ 	.word	0x00000000
	.align		4
        /*000c*/ 	.word	0xfffffffe
	.align		4
        /*0010*/ 	.word	0x00000000
	.align		4
        /*0014*/ 	.word	0xfffffffd
	.align		4
        /*0018*/ 	.word	0x00000000
	.align		4
        /*001c*/ 	.word	0xfffffffc


//--------------------- .text._Z17update_costs_initiiP4nodeP4edge --------------------------
	.section	.text._Z17update_costs_initiiP4nodeP4edge,"ax",@progbits
	.align	128
        .global         _Z17update_costs_initiiP4nodeP4edge
        .type           _Z17update_costs_initiiP4nodeP4edge,@function
        .size           _Z17update_costs_initiiP4nodeP4edge,(.L_x_8 - _Z17update_costs_initiiP4nodeP4edge)
        .other          _Z17update_costs_initiiP4nodeP4edge,@"STO_CUDA_ENTRY STV_DEFAULT"
_Z17update_costs_initiiP4nodeP4edge:
.text._Z17update_costs_initiiP4nodeP4edge:
[----:B------:R-:W-:Y:S01]  /*0000*/  LDC R1, c[0x0][0x37c] ;  /* 0x0000df00ff017b82 */ /* 0x000fe20000000800 */
[----:B------:R-:W0:Y:S07]  /*0010*/  S2R R0, SR_TID.X ;  /* 0x0000000000007919 */ /* 0x000e2e0000002100 */
[----:B------:R-:W0:Y:S01]  /*0020*/  S2UR UR4, SR_CTAID.X ;  /* 0x00000000000479c3 */ /* 0x000e220000002500 */
[----:B------:R-:W1:Y:S07]  /*0030*/  LDCU UR5, c[0x0][0x380] ;  /* 0x00007000ff0577ac */ /* 0x000e6e0008000800 */
[----:B------:R-:W0:Y:S02]  /*0040*/  LDC R5, c[0x0][0x360] ;  /* 0x0000d800ff057b82 */ /* 0x000e240000000800 */
[----:B0-----:R-:W-:-:S05]  /*0050*/  IMAD R5, R5, UR4, R0 ;  /* 0x0000000405057c24 */ /* 0x001fca000f8e0200 */
[----:B-1----:R-:W-:-:S13]  /*0060*/  ISETP.GE.AND P0, PT, R5, UR5, PT ;  /* 0x0000000505007c0c */ /* 0x002fda000bf06270 */
[----:B------:R-:W-:Y:S05]  /*0070*/  @P0 EXIT ;  /* 0x000000000000094d */ /* 0x000fea0003800000 */
[----:B------:R-:W0:Y:S01]  /*0080*/  LDC.64 R2, c[0x0][0x390] ;  /* 0x0000e400ff027b82 */ /* 0x000e220000000a00 */
[----:B------:R-:W1:Y:S01]  /*0090*/  LDCU.64 UR4, c[0x0][0x358] ;  /* 0x00006b00ff0477ac */ /* 0x000e620008000a00 */
[----:B------:R-:W2:Y:S01]  /*00a0*/  LDCU UR6, c[0x0][0x384] ;  /* 0x00007080ff0677ac */ /* 0x000ea20008000800 */
[----:B0-----:R-:W-:-:S05]  /*00b0*/  IMAD.WIDE R2, R5, 0xc, R2 ;  /* 0x0000000c05027825 */ /* 0x001fca00078e0202 */
[----:B------:R-:W0:Y:S01]  /*00c0*/  LDC.64 R4, c[0x0][0x388] ;  /* 0x0000e200ff047b82 */ /* 0x000e220000000a00 */
[----:B-1----:R-:W0:Y:S04]  /*00d0*/  LDG.E R7, desc[UR4][R2.64+0x8] ;  /* 0x0000080402077981 */ /* 0x002e28000c1e1900 */
[----:B------:R-:W2:Y:S01]  /*00e0*/  LDG.E R0, desc[UR4][R2.64+0x4] ;  /* 0x0000040402007981 */ /* 0x000ea2000c1e1900 */
[----:B0-----:R-:W-:-:S05]  /*00f0*/  IMAD.WIDE R4, R7, 0x28, R4 ;  /* 0x0000002807047825 */ /* 0x001fca00078e0204 */
[----:B------:R-:W3:Y:S01]  /*0100*/  LDG.E R6, desc[UR4][R4.64] ;  /* 0x0000000404067981 */ /* 0x000ee2000c1e1900 */
[----:B--2---:R-:W-:-:S04]  /*0110*/  IADD3 R7, PT, PT, R0, UR6, RZ ;  /* 0x0000000600077c10 */ /* 0x004fc8000fffe0ff */
[----:B---3--:R-:W-:-:S13]  /*0120*/  ISETP.GE.AND P0, PT, R7, R6, PT ;  /* 0x000000060700720c */ /* 0x008fda0003f06270 */
[----:B------:R-:W-:Y:S05]  /*0130*/  @P0 EXIT ;  /* 0x000000000000094d */ /* 0x000fea0003800000 */
[----:B------:R-:W-:Y:S01]  /*0140*/  STG.E desc[UR4][R4.64], R7 ;  /* 0x0000000704007986 */ /* 0x000fe2000c101904 */
[----:B------:R-:W-:Y:S05]  /*0150*/  EXIT ;  /* 0x000000000000794d */ /* 0x000fea0003800000 */
.L_x_0:
[----:B------:R-:W-:-:S00]  /*0160*/  BRA `(.L_x_0) ;  /* 0xfffffffc00fc7947 */ /* 0x000fc0000383ffff */
[----:B------:R-:W-:-:S00]  /*0170*/  NOP ;  /* 0x0000000000007918 */ /* 0x000fc00000000000 */
        /* <DEDUP_REMOVED lines=8> */
.L_x_8:


//--------------------- .text._Z12update_costsiiPiP4nodeP4edgeS3_ --------------------------
	.section	.text._Z12update_costsiiPiP4nodeP4edgeS3_,"ax",@progbits
	.align	128
        .global         _Z12update_costsiiPiP4nodeP4edgeS3_
        .type           _Z12update_costsiiPiP4nodeP4edgeS3_,@function
        .size           _Z12update_costsiiPiP4nodeP4edgeS3_,(.L_x_9 - _Z12update_costsiiPiP4nodeP4edgeS3_)
        .other          _Z12update_costsiiPiP4nodeP4edgeS3_,@"STO_CUDA_ENTRY STV_DEFAULT"
_Z12update_costsiiPiP4nodeP4edgeS3_:
.text._Z12update_costsiiPiP4nodeP4edgeS3_:
[----:B------:R-:W-:Y:S08]  /*0000*/  LDC R1, c[0x0][0x37c] ;  /* 0x0000df00ff017b82 */ /* 0x000ff00000000800 */
[----:B------:R-:W0:Y:S01]  /*0010*/  LDC.64 R2, c[0x0][0x388] ;  /* 0x0000e200ff027b82 */ /* 0x000e220000000a00 */
[----:B------:R-:W1:Y:S07]  /*0020*/  LDCU.64 UR4, c[0x0][0x358] ;  /* 0x00006b00ff0477ac */ /* 0x000e6e0008000a00 */
[----:B------:R-:W0:Y:S02]  /*0030*/  LDC.64 R6, c[0x0][0x380] ;  /* 0x0000e000ff067b82 */ /* 0x000e240000000a00 */
[----:B0-----:R-:W-:-:S05]  /*0040*/  IMAD.WIDE R2, R6, 0x4, R2 ;  /* 0x0000000406027825 */ /* 0x001fca00078e0202 */
[----:B-1----:R0:W5:Y:S01]  /*0050*/  LDG.E R9, desc[UR4][R2.64] ;  /* 0x0000000402097981 */ /* 0x002162000c1e1900 */
[----:B------:R-:W1:Y:S01]  /*0060*/  S2UR UR6, SR_CTAID.X ;  /* 0x00000000000679c3 */ /* 0x000e620000002500 */
[----:B------:R-:W1:Y:S07]  /*0070*/  S2R R5, SR_TID.X ;  /* 0x0000000000057919 */ /* 0x000e6e0000002100 */
[----:B------:R-:W1:Y:S02]  /*0080*/  LDC R0, c[0x0][0x360] ;  /* 0x0000d800ff007b82 */ /* 0x000e640000000800 */
[----:B-1----:R-:W-:-:S05]  /*0090*/  IMAD R0, R0, UR6, R5 ;  /* 0x0000000600007c24 */ /* 0x002fca000f8e0205 */
[----:B------:R-:W-:-:S13]  /*00a0*/  ISETP.GE.AND P0, PT, R0, R7, PT ;  /* 0x000000070000720c */ /* 0x000fda0003f06270 */
[----:B0-----:R-:W-:Y:S05]  /*00b0*/  @P0 BRA `(.L_x_1) ;  /* 0x0000000000380947 */ /* 0x001fea0003800000 */
[----:B------:R-:W0:Y:S02]  /*00c0*/  LDC.64 R2, c[0x0][0x3a0] ;  /* 0x0000e800ff027b82 */ /* 0x000e240000000a00 */
[----:B0-----:R-:W-:-:S05]  /*00d0*/  IMAD.WIDE R2, R0, 0xc, R2 ;  /* 0x0000000c00027825 */ /* 0x001fca00078e0202 */
[----:B------:R-:W2:Y:S02]  /*00e0*/  LDG.E R0, desc[UR4][R2.64+0x4] ;  /* 0x0000040402007981 */ /* 0x000ea4000c1e1900 */
[----:B--2--5:R-:W-:-:S04]  /*00f0*/  IADD3 R9, PT, PT, R9, R0, RZ ;  /* 0x0000000009097210 */ /* 0x024fc80007ffe0ff */
[----:B------:R-:W-:-:S13]  /*0100*/  ISETP.GE.AND P0, PT, R9, RZ, PT ;  /* 0x000000ff0900720c */ /* 0x000fda0003f06270 */
[----:B------:R-:W-:Y:S05]  /*0110*/  @!P0 EXIT ;  /* 0x000000000000894d */ /* 0x000fea0003800000 */
[----:B------:R-:W2:Y:S01]  /*0120*/  LDG.E R3, desc[UR4][R2.64+0x8] ;  /* 0x0000080402037981 */ /* 0x000ea2000c1e1900 */
[----:B------:R-:W2:Y:S02]  /*0130*/  LDC.64 R4, c[0x0][0x390] ;  /* 0x0000e400ff047b82 */ /* 0x000ea40000000a00 */
[----:B--2---:R-:W-:-:S05]  /*0140*/  IMAD.WIDE R4, R3, 0x28, R4 ;  /* 0x0000002803047825 */ /* 0x004fca00078e0204 */
[----:B------:R-:W2:Y:S02]  /*0150*/  LDG.E R0, desc[UR4][R4.64] ;  /* 0x0000000404007981 */ /* 0x000ea4000c1e1900 */
[----:B--2---:R-:W-:-:S13]  /*0160*/  ISETP.GE.AND P0, PT, R9, R0, PT ;  /* 0x000000000900720c */ /* 0x004fda0003f06270 */
[----:B------:R-:W-:Y:S05]  /*0170*/  @P0 EXIT ;  /* 0x000000000000094d */ /* 0x000fea0003800000 */
[----:B------:R-:W-:Y:S01]  /*0180*/  STG.E desc[UR4][R4.64], R9 ;  /* 0x0000000904007986 */ /* 0x000fe2000c101904 */
[----:B------:R-:W-:Y:S05]  /*0190*/  EXIT ;  /* 0x000000000000794d */ /* 0x000fea0003800000 */
.L_x_1:
[----:B------:R-:W-:-:S13]  /*01a0*/  ISETP.NE.AND P0, PT, R0, R7, PT ;  /* 0x000000070000720c */ /* 0x000fda0003f05270 */
[----:B------:R-:W-:Y:S05]  /*01b0*/  @P0 EXIT ;  /* 0x000000000000094d */ /* 0x000fea0003800000 */
[----:B------:R-:W0:Y:S02]  /*01c0*/  LDC.64 R2, c[0x0][0x398] ;  /* 0x0000e600ff027b82 */ /* 0x000e240000000a00 */
[----:B0-----:R-:W-:-:S06]  /*01d0*/  IMAD.WIDE R2, R6, 0xc, R2 ;  /* 0x0000000c06027825 */ /* 0x001fcc00078e0202 */
[----:B------:R-:W0:Y:S01]  /*01e0*/  LDC.64 R6, c[0x0][0x390] ;  /* 0x0000e400ff067b82 */ /* 0x000e220000000a00 */
[----:B------:R-:W0:Y:S01]  /*01f0*/  LDG.E R5, desc[UR4][R2.64+0x8] ;  /* 0x0000080402057981 */ /* 0x000e22000c1e1900 */
[----:B------:R-:W-:Y:S02]  /*0200*/  HFMA2 R0, -RZ, RZ, 0, 5.9604644775390625e-08 ;  /* 0x00000001ff007431 */ /* 0x000fe400000001ff */
[----:B0-----:R-:W-:-:S05]  /*0210*/  IMAD.WIDE R4, R5, 0x28, R6 ;  /* 0x0000002805047825 */ /* 0x001fca00078e0206 */
[----:B------:R-:W-:Y:S04]  /*0220*/  STG.E.U8 desc[UR4][R4.64+0x8], R0 ;  /* 0x0000080004007986 */ /* 0x000fe8000c101104 */
[----:B------:R-:W2:Y:S02]  /*0230*/  LDG.E R11, desc[UR4][R2.64+0x8] ;  /* 0x00000804020b7981 */ /* 0x000ea4000c1e1900 */
[----:B--2---:R-:W-:-:S05]  /*0240*/  IMAD.WIDE R6, R11, 0x28, R6 ;  /* 0x000000280b067825 */ /* 0x004fca00078e0206 */
[----:B-----5:R-:W-:Y:S01]  /*0250*/  STG.E desc[UR4][R6.64], R9 ;  /* 0x0000000906007986 */ /* 0x020fe2000c101904 */
[----:B------:R-:W-:Y:S05]  /*0260*/  EXIT ;  /* 0x000000000000794d */ /* 0x000fea0003800000 */
.L_x_2:
        /* <DEDUP_REMOVED lines=9> */
.L_x_9:


//--------------------- .text._Z17compute_edge_distiPiP4nodeP4edge --------------------------
	.section	.text._Z17compute_edge_distiPiP4nodeP4edge,"ax",@progbits
	.align	128
        .global         _Z17compute_edge_distiPiP4nodeP4edge
        .type           _Z17compute_edge_distiPiP4nodeP4edge,@function
        .size           _Z17compute_edge_distiPiP4nodeP4edge,(.L_x_10 - _Z17compute_edge_distiPiP4nodeP4edge)
        .other          _Z17compute_edge_distiPiP4nodeP4edge,@"STO_CUDA_ENTRY STV_DEFAULT"
_Z17compute_edge_distiPiP4nodeP4edge:
.text._Z17compute_edge_distiPiP4nodeP4edge:
        /* <DEDUP_REMOVED lines=9> */
[----:B------:R-:W1:Y:S07]  /*0090*/  LDCU.64 UR4, c[0x0][0x358] ;  /* 0x00006b00ff0477ac */ /* 0x000e6e0008000a00 */
[----:B------:R-:W2:Y:S08]  /*00a0*/  LDC.64 R6, c[0x0][0x390] ;  /* 0x0000e400ff067b82 */ /* 0x000eb00000000a00 */
[----:B------:R-:W3:Y:S01]  /*00b0*/  LDC.64 R8, c[0x0][0x388] ;  /* 0x0000e200ff087b82 */ /* 0x000ee20000000a00 */
[----:B0-----:R-:W-:-:S05]  /*00c0*/  IMAD.WIDE R2, R11, 0xc, R2 ;  /* 0x0000000c0b027825 */ /* 0x001fca00078e0202 */
[----:B-1----:R-:W2:Y:S02]  /*00d0*/  LDG.E R5, desc[UR4][R2.64] ;  /* 0x0000000402057981 */ /* 0x002ea4000c1e1900 */
[----:B--2---:R-:W-:-:S05]  /*00e0*/  IMAD.WIDE R4, R5, 0x28, R6 ;  /* 0x0000002805047825 */ /* 0x004fca00078e0206 */
[----:B------:R-:W2:Y:S01]  /*00f0*/  LDG.E.U8 R0, desc[UR4][R4.64+0x8] ;  /* 0x0000080404007981 */ /* 0x000ea2000c1e1100 */
[----:B------:R-:W-:Y:S01]  /*0100*/  BSSY.RECONVERGENT B0, `(.L_x_3) ;  /* 0x000000c000007945 */ /* 0x000fe20003800200 */
[----:B--2---:R-:W-:Y:S02]  /*0110*/  ISETP.NE.AND P0, PT, R0, RZ, PT ;  /* 0x000000ff0000720c */ /* 0x004fe40003f05270 */
[----:B------:R-:W-:-:S11]  /*0120*/  MOV R0, 0x7fffffff ;  /* 0x7fffffff00007802 */ /* 0x000fd60000000f00 */
[----:B---3--:R-:W-:Y:S05]  /*0130*/  @!P0 BRA `(.L_x_4) ;  /* 0x0000000000208947 */ /* 0x008fea0003800000 */
[----:B------:R-:W2:Y:S02]  /*0140*/  LDG.E R13, desc[UR4][R2.64+0x8] ;  /* 0x00000804020d7981 */ /* 0x000ea4000c1e1900 */
[----:B--2---:R-:W-:-:S06]  /*0150*/  IMAD.WIDE R6, R13, 0x28, R6 ;  /* 0x000000280d067825 */ /* 0x004fcc00078e0206 */
[----:B------:R-:W2:Y:S02]  /*0160*/  LDG.E.U8 R6, desc[UR4][R6.64+0x8] ;  /* 0x0000080406067981 */ /* 0x000ea4000c1e1100 */
[----:B--2---:R-:W-:-:S13]  /*0170*/  ISETP.NE.AND P0, PT, R6, RZ, PT ;  /* 0x000000ff0600720c */ /* 0x004fda0003f05270 */
[----:B------:R-:W-:Y:S05]  /*0180*/  @P0 BRA `(.L_x_4) ;  /* 0x00000000000c0947 */ /* 0x000fea0003800000 */
[----:B------:R-:W2:Y:S04]  /*0190*/  LDG.E R0, desc[UR4][R4.64] ;  /* 0x0000000404007981 */ /* 0x000ea8000c1e1900 */
[----:B------:R-:W2:Y:S02]  /*01a0*/  LDG.E R3, desc[UR4][R2.64+0x4] ;  /* 0x0000040402037981 */ /* 0x000ea4000c1e1900 */
[----:B--2---:R-:W-:-:S07]  /*01b0*/  IADD3 R0, PT, PT, R0, R3, RZ ;  /* 0x0000000300007210 */ /* 0x004fce0007ffe0ff */
.L_x_4:
[----:B------:R-:W-:Y:S05]  /*01c0*/  BSYNC.RECONVERGENT B0 ;  /* 0x0000000000007941 */ /* 0x000fea0003800200 */
.L_x_3:
[----:B------:R-:W-:Y:S01]  /*01d0*/  ISETP.GT.AND P0, PT, R0, -0x1, PT ;  /* 0xffffffff0000780c */ /* 0x000fe20003f04270 */
[----:B------:R-:W-:-:S03]  /*01e0*/  IMAD.WIDE R2, R11, 0x4, R8 ;  /* 0x000000040b027825 */ /* 0x000fc600078e0208 */
[----:B------:R-:W-:-:S05]  /*01f0*/  SEL R5, R0, 0x7fffffff, P0 ;  /* 0x7fffffff00057807 */ /* 0x000fca0000000000 */
[----:B------:R-:W-:Y:S01]  /*0200*/  STG.E desc[UR4][R2.64], R5 ;  /* 0x0000000502007986 */ /* 0x000fe2000c101904 */
[----:B------:R-:W-:Y:S05]  /*0210*/  EXIT ;  /* 0x000000000000794d */ /* 0x000fea0003800000 */
.L_x_5:
        /* <DEDUP_REMOVED lines=14> */
.L_x_10:


//--------------------- .text._Z10findMinIdxiPbPi --------------------------
	.section	.text._Z10findMinIdxiPbPi,"ax",@progbits
	.align	128
        .global         _Z10findMinIdxiPbPi
        .type           _Z10findMinIdxiPbPi,@function
        .size           _Z10findMinIdxiPbPi,(.L_x_11 - _Z10findMinIdxiPbPi)
        .other          _Z10findMinIdxiPbPi,@"STO_CUDA_ENTRY STV_DEFAULT"
_Z10findMinIdxiPbPi:
.text._Z10findMinIdxiPbPi:
        /* <DEDUP_REMOVED lines=8> */
[----:B------:R-:W0:Y:S01]  /*0080*/  LDCU.64 UR6, c[0x0][0x388] ;  /* 0x00007100ff0677ac */ /* 0x000e220008000a00 */
[----:B------:R-:W1:Y:S01]  /*0090*/  LDCU.64 UR4, c[0x0][0x358] ;  /* 0x00006b00ff0477ac */ /* 0x000e620008000a00 */
[----:B0-----:R-:W-:-:S04]  /*00a0*/  IADD3 R2, P0, PT, R5, UR6, RZ ;  /* 0x0000000605027c10 */ /* 0x001fc8000ff1e0ff */
[----:B------:R-:W-:-:S05]  /*00b0*/  LEA.HI.X.SX32 R3, R5, UR7, 0x1, P0 ;  /* 0x0000000705037c11 */ /* 0x000fca00080f0eff */
[----:B-1----:R-:W2:Y:S02]  /*00c0*/  LDG.E.U8 R2, desc[UR4][R2.64] ;  /* 0x0000000402027981 */ /* 0x002ea4000c1e1100 */
[----:B--2---:R-:W-:-:S13]  /*00d0*/  ISETP.NE.AND P0, PT, R2, RZ, PT ;  /* 0x000000ff0200720c */ /* 0x004fda0003f05270 */
[----:B------:R-:W-:Y:S05]  /*00e0*/  @!P0 EXIT ;  /* 0x000000000000894d */ /* 0x000fea0003800000 */
[----:B------:R-:W0:Y:S02]  /*00f0*/  LDC.64 R2, c[0x0][0x390] ;  /* 0x0000e400ff027b82 */ /* 0x000e240000000a00 */
[----:B0-----:R-:W-:Y:S01]  /*0100*/  STG.E desc[UR4][R2.64], R5 ;  /* 0x0000000502007986 */ /* 0x001fe2000c101904 */
[----:B------:R-:W-:Y:S05]  /*0110*/  EXIT ;  /* 0x000000000000794d */ /* 0x000fea0003800000 */
.L_x_6:
        /* <DEDUP_REMOVED lines=14> */
.L_x_11:


//--------------------- .text._Z8checkMiniPiPb    --------------------------
	.section	.text._Z8checkMiniPiPb,"ax",@progbits
	.align	128
        .global         _Z8checkMiniPiPb
        .type           _Z8checkMiniPiPb,@function
        .size           _Z8checkMiniPiPb,(.L_x_12 - _Z8checkMiniPiPb)
        .other          _Z8checkMiniPiPb,@"STO_CUDA_ENTRY STV_DEFAULT"
_Z8checkMiniPiPb:
.text._Z8checkMiniPiPb:
[----:B------:R-:W-:Y:S01]  /*0000*/  LDC R1, c[0x0][0x37c] ;  /* 0x0000df00ff017b82 */ /* 0x000fe20000000800 */
[----:B------:R-:W0:Y:S07]  /*0010*/  S2R R3, SR_TID.X ;  /* 0x0000000000037919 */ /* 0x000e2e0000002100 */
[----:B------:R-:W0:Y:S08]  /*0020*/  S2UR UR4, SR_CTAID.X ;  /* 0x00000000000479c3 */ /* 0x000e300000002500 */
[----:B------:R-:W0:Y:S08]  /*0030*/  LDC R0, c[0x0][0x360] ;  /* 0x0000d800ff007b82 */ /* 0x000e300000000800 */
[----:B------:R-:W1:Y:S01]  /*0040*/  LDC R7, c[0x0][0x380] ;  /* 0x0000e000ff077b82 */ /* 0x000e620000000800 */
[----:B0-----:R-:W-:-:S02]  /*0050*/  IMAD R0, R0, UR4, R3 ;  /* 0x0000000400007c24 */ /* 0x001fc4000f8e0203 */
[----:B-1----:R-:W-:-:S05]  /*0060*/  IMAD R3, R7, R7, RZ ;  /* 0x0000000707037224 */ /* 0x002fca00078e02ff */
[----:B------:R-:W-:-:S13]  /*0070*/  ISETP.GE.AND P0, PT, R0, R3, PT ;  /* 0x000000030000720c */ /* 0x000fda0003f06270 */
[----:B------:R-:W-:Y:S05]  /*0080*/  @P0 EXIT ;  /* 0x000000000000094d */ /* 0x000fea0003800000 */
[----:B------:R-:W-:Y:S01]  /*0090*/  IABS R5, R7 ;  /* 0x0000000700057213 */ /* 0x000fe20000000000 */
[----:B------:R-:W0:Y:S03]  /*00a0*/  LDCU.64 UR4, c[0x0][0x358] ;  /* 0x00006b00ff0477ac */ /* 0x000e260008000a00 */
[----:B------:R-:W1:Y:S08]  /*00b0*/  I2F.RP R4, R5 ;  /* 0x0000000500047306 */ /* 0x000e700000209400 */
[----:B-1----:R-:W1:Y:S02]  /*00c0*/  MUFU.RCP R4, R4 ;  /* 0x0000000400047308 */ /* 0x002e640000001000 */
[----:B-1----:R-:W-:-:S06]  /*00d0*/  VIADD R2, R4, 0xffffffe ;  /* 0x0ffffffe04027836 */ /* 0x002fcc0000000000 */
[----:B------:R1:W2:Y:S02]  /*00e0*/  F2I.FTZ.U32.TRUNC.NTZ R3, R2 ;  /* 0x0000000200037305 */ /* 0x0002a4000021f000 */
[----:B-1----:R-:W-:Y:S02]  /*00f0*/  HFMA2 R2, -RZ, RZ, 0, 0 ;  /* 0x00000000ff027431 */ /* 0x002fe400000001ff */
[----:B--2---:R-:W-:-:S04]  /*0100*/  IMAD.MOV R6, RZ, RZ, -R3 ;  /* 0x000000ffff067224 */ /* 0x004fc800078e0a03 */
[----:B------:R-:W-:Y:S01]  /*0110*/  IMAD R9, R6, R5, RZ ;  /* 0x0000000506097224 */ /* 0x000fe200078e02ff */
[----:B------:R-:W-:-:S03]  /*0120*/  IABS R6, R0 ;  /* 0x0000000000067213 */ /* 0x000fc60000000000 */
[----:B------:R-:W-:Y:S01]  /*0130*/  IMAD.HI.U32 R3, R3, R9, R2 ;  /* 0x0000000903037227 */ /* 0x000fe200078e0002 */
[----:B------:R-:W-:-:S04]  /*0140*/  LOP3.LUT R2, R0, R7, RZ, 0x3c, !PT ;  /* 0x0000000700027212 */ /* 0x000fc800078e3cff */
[----:B------:R-:W-:Y:S01]  /*0150*/  ISETP.GE.AND P1, PT, R2, RZ, PT ;  /* 0x000000ff0200720c */ /* 0x000fe20003f26270 */
[----:B------:R-:W-:-:S04]  /*0160*/  IMAD.HI.U32 R3, R3, R6, RZ ;  /* 0x0000000603037227 */ /* 0x000fc800078e00ff */
[----:B------:R-:W-:-:S04]  /*0170*/  IMAD.MOV R4, RZ, RZ, -R3 ;  /* 0x000000ffff047224 */ /* 0x000fc800078e0a03 */
[----:B------:R-:W-:-:S05]  /*0180*/  IMAD R4, R5, R4, R6 ;  /* 0x0000000405047224 */ /* 0x000fca00078e0206 */
[----:B------:R-:W-:-:S13]  /*0190*/  ISETP.GT.U32.AND P2, PT, R5, R4, PT ;  /* 0x000000040500720c */ /* 0x000fda0003f44070 */
[-C--:B------:R-:W-:Y:S01]  /*01a0*/  @!P2 IADD3 R4, PT, PT, R4, -R5.reuse, RZ ;  /* 0x800000050404a210 */ /* 0x080fe20007ffe0ff */
[----:B------:R-:W-:Y:S01]  /*01b0*/  @!P2 VIADD R3, R3, 0x1 ;  /* 0x000000010303a836 */ /* 0x000fe20000000000 */
[----:B------:R-:W-:Y:S02]  /*01c0*/  ISETP.NE.AND P2, PT, R7, RZ, PT ;  /* 0x000000ff0700720c */ /* 0x000fe40003f45270 */
[----:B------:R-:W-:Y:S02]  /*01d0*/  ISETP.GE.U32.AND P0, PT, R4, R5, PT ;  /* 0x000000050400720c */ /* 0x000fe40003f06070 */
[----:B------:R-:W1:Y:S11]  /*01e0*/  LDC.64 R4, c[0x0][0x388] ;  /* 0x0000e200ff047b82 */ /* 0x000e760000000a00 */
[----:B------:R-:W-:-:S05]  /*01f0*/  @P0 IADD3 R3, PT, PT, R3, 0x1, RZ ;  /* 0x0000000103030810 */ /* 0x000fca0007ffe0ff */
[----:B------:R-:W-:-:S05]  /*0200*/  IMAD.MOV.U32 R9, RZ, RZ, R3 ;  /* 0x000000ffff097224 */ /* 0x000fca00078e0003 */
[----:B------:R-:W-:Y:S02]  /*0210*/  @!P1 IADD3 R9, PT, PT, -R9, RZ, RZ ;  /* 0x000000ff09099210 */ /* 0x000fe40007ffe1ff */
[----:B------:R-:W-:-:S05]  /*0220*/  @!P2 LOP3.LUT R9, RZ, R7, RZ, 0x33, !PT ;  /* 0x00000007ff09a212 */ /* 0x000fca00078e33ff */
[----:B------:R-:W-:-:S04]  /*0230*/  IMAD.MOV R2, RZ, RZ, -R9 ;  /* 0x000000ffff027224 */ /* 0x000fc800078e0a09 */
[----:B------:R-:W-:Y:S02]  /*0240*/  IMAD R7, R7, R2, R0 ;  /* 0x0000000207077224 */ /* 0x000fe400078e0200 */
[----:B-1----:R-:W-:-:S04]  /*0250*/  IMAD.WIDE R2, R9, 0x4, R4 ;  /* 0x0000000409027825 */ /* 0x002fc800078e0204 */
[----:B------:R-:W-:Y:S02]  /*0260*/  IMAD.WIDE R4, R7, 0x4, R4 ;  /* 0x0000000407047825 */ /* 0x000fe400078e0204 */
[----:B0-----:R-:W2:Y:S04]  /*0270*/  LDG.E R2, desc[UR4][R2.64] ;  /* 0x0000000402027981 */ /* 0x001ea8000c1e1900 */
[----:B------:R-:W2:Y:S02]  /*0280*/  LDG.E R5, desc[UR4][R4.64] ;  /* 0x0000000404057981 */ /* 0x000ea4000c1e1900 */
[----:B--2---:R-:W-:-:S13]  /*0290*/  ISETP.GT.AND P0, PT, R2, R5, PT ;  /* 0x000000050200720c */ /* 0x004fda0003f04270 */
[----:B------:R-:W-:Y:S05]  /*02a0*/  @!P0 EXIT ;  /* 0x000000000000894d */ /* 0x000fea0003800000 */
[----:B------:R-:W0:Y:S02]  /*02b0*/  LDCU.64 UR6, c[0x0][0x390] ;  /* 0x00007200ff0677ac */ /* 0x000e240008000a00 */
[----:B0-----:R-:W-:-:S04]  /*02c0*/  IADD3 R2, P0, PT, R9, UR6, RZ ;  /* 0x0000000609027c10 */ /* 0x001fc8000ff1e0ff */
[----:B------:R-:W-:-:S05]  /*02d0*/  LEA.HI.X.SX32 R3, R9, UR7, 0x1, P0 ;  /* 0x0000000709037c11 */ /* 0x000fca00080f0eff */
[----:B------:R-:W-:Y:S01]  /*02e0*/  STG.E.U8 desc[UR4][R2.64], RZ ;  /* 0x000000ff02007986 */ /* 0x000fe2000c101104 */
[----:B------:R-:W-:Y:S05]  /*02f0*/  EXIT ;  /* 0x000000000000794d */ /* 0x000fea0003800000 */
.L_x_7:
        /* <DEDUP_REMOVED lines=16> */
.L_x_12:


//--------------------- .nv.shared.reserved.0     --------------------------
	.section	.nv.shared.reserved.0,"aw",@nobits
	.weak		__nv_reservedSMEM_offset_0_alias
	.size		__nv_reservedSMEM_offset_0_alias, 0, 64
	.other		__nv_reservedSMEM_offset_0_alias,@"STO_CUDA_RESERVED_SHARED STV_DEFAULT"
__nv_reservedSMEM_offset_0_alias:
	.zero		0
	.zero		64


//--------------------- .nv.constant0._Z17update_costs_initiiP4nodeP4edge --------------------------
	.section	.nv.constant0._Z17update_costs_initiiP4nodeP4edge,"a",@progbits
	.sectionflags	@""
	.align	4
.nv.constant0._Z17update_costs_initiiP4nodeP4edge:
	.zero		920


//--------------------- .nv.constant0._Z12update_costsiiPiP4nodeP4edgeS3_ --------------------------
	.section	.nv.constant0._Z12update_costsiiPiP4nodeP4edgeS3_,"a",@progbits
	.sectionflags	@""
	.align	4
.nv.constant0._Z12update_costsiiPiP4nodeP4edgeS3_:
	.zero		936


//--------------------- .nv.constant0._Z17compute_edge_distiPiP4nodeP4edge --------------------------
	.section	.nv.constant0._Z17compute_edge_distiPiP4nodeP4edge,"a",@progbits
	.sectionflags	@""
	.align	4
.nv.constant0._Z17compute_edge_distiPiP4nodeP4edge:
	.zero		928


//--------------------- .nv.constant0._Z10findMinIdxiPbPi --------------------------
	.section	.nv.constant0._Z10findMinIdxiPbPi,"a",@progbits
	.sectionflags	@""
	.align	4
.nv.constant0._Z10findMinIdxiPbPi:
	.zero		920


//--------------------- .nv.constant0._Z8checkMiniPiPb --------------------------
	.section	.nv.constant0._Z8checkMiniPiPb,"a",@progbits
	.sectionflags	@""
	.align	4
.nv.constant0._Z8checkMiniPiPb:
	.zero		920


//--------------------- SYMBOLS --------------------------

	.type		.nv.reservedSmem.offset0,@object
	.size		.nv.reservedSmem.offset0,0x4
